	.headerflags	@"EF_CUDA_TEXMODE_UNIFIED EF_CUDA_64BIT_ADDRESS EF_CUDA_ACCELERATORS EF_CUDA_SM90 EF_CUDA_VIRTUAL_SM(EF_CUDA_SM90)"
	.elftype	@"ET_EXEC"


//--------------------- .nv.info                  --------------------------
	.section	.nv.info,"",@"SHT_CUDA_INFO"
	.align	4


	//----- nvinfo : EIATTR_REGCOUNT
	.align		4
        /*0000*/ 	.byte	0x04, 0x2f
        /*0002*/ 	.short	(.L_1 - .L_0)
	.align		4
.L_0:
        /*0004*/ 	.word	index@(triton_poi_fused_mul_0)
        /*0008*/ 	.word	0x00000013


	//----- nvinfo : EIATTR_MIN_STACK_SIZE
	.align		4
.L_1:
        /*000c*/ 	.byte	0x04, 0x12
        /*000e*/ 	.short	(.L_3 - .L_2)
	.align		4
.L_2:
        /*0010*/ 	.word	index@(triton_poi_fused_mul_0)
        /*0014*/ 	.word	0x00000000


	//----- nvinfo : EIATTR_FRAME_SIZE
	.align		4
.L_3:
        /*0018*/ 	.byte	0x04, 0x11
        /*001a*/ 	.short	(.L_5 - .L_4)
	.align		4
.L_4:
        /*001c*/ 	.word	index@(triton_poi_fused_mul_0)
        /*0020*/ 	.word	0x00000000


	//----- nvinfo : EIATTR_MIN_STACK_SIZE
	.align		4
.L_5:
        /*0024*/ 	.byte	0x04, 0x12
        /*0026*/ 	.short	(.L_7 - .L_6)
	.align		4
.L_6:
        /*0028*/ 	.word	index@(triton_poi_fused_mul_0)
        /*002c*/ 	.word	0x00000000
.L_7:


//--------------------- .nv.info.triton_poi_fused_mul_0 --------------------------
	.section	.nv.info.triton_poi_fused_mul_0,"",@"SHT_CUDA_INFO"
	.sectionflags	@""
	.align	4


	//----- nvinfo : EIATTR_CUDA_API_VERSION
	.align		4
        /*0000*/ 	.byte	0x04, 0x37
        /*0002*/ 	.short	(.L_9 - .L_8)
.L_8:
        /*0004*/ 	.word	0x0000007c


	//----- nvinfo : EIATTR_KPARAM_INFO
	.align		4
.L_9:
        /*0008*/ 	.byte	0x04, 0x17
        /*000a*/ 	.short	(.L_11 - .L_10)
.L_10:
        /*000c*/ 	.word	0x00000000
        /*0010*/ 	.short	0x0004
        /*0012*/ 	.short	0x001c
        /*0014*/ 	.byte	0x00, 0xf0, 0x11, 0x00


	//----- nvinfo : EIATTR_KPARAM_INFO
	.align		4
.L_11:
        /*0018*/ 	.byte	0x04, 0x17
        /*001a*/ 	.short	(.L_13 - .L_12)
.L_12:
        /*001c*/ 	.word	0x00000000
        /*0020*/ 	.short	0x0003
        /*0022*/ 	.short	0x0018
        /*0024*/ 	.byte	0x00, 0xf0, 0x11, 0x00


	//----- nvinfo : EIATTR_KPARAM_INFO
	.align		4
.L_13:
        /*0028*/ 	.byte	0x04, 0x17
        /*002a*/ 	.short	(.L_15 - .L_14)
.L_14:
        /*002c*/ 	.word	0x00000000
        /*0030*/ 	.short	0x0002
        /*0032*/ 	.short	0x0010
        /*0034*/ 	.byte	0x00, 0xf4, 0x21, 0x00


	//----- nvinfo : EIATTR_KPARAM_INFO
	.align		4
.L_15:
        /*0038*/ 	.byte	0x04, 0x17
        /*003a*/ 	.short	(.L_17 - .L_16)
.L_16:
        /*003c*/ 	.word	0x00000000
        /*0040*/ 	.short	0x0001
        /*0042*/ 	.short	0x0008
        /*0044*/ 	.byte	0x00, 0xf4, 0x21, 0x00


	//----- nvinfo : EIATTR_KPARAM_INFO
	.align		4
.L_17:
        /*0048*/ 	.byte	0x04, 0x17
        /*004a*/ 	.short	(.L_19 - .L_18)
.L_18:
        /*004c*/ 	.word	0x00000000
        /*0050*/ 	.short	0x0000
        /*0052*/ 	.short	0x0000
        /*0054*/ 	.byte	0x00, 0xf4, 0x21, 0x00


	//----- nvinfo : EIATTR_SPARSE_MMA_MASK
	.align		4
.L_19:
        /*0058*/ 	.byte	0x03, 0x50
        /*005a*/ 	.short	0x0000


	//----- nvinfo : EIATTR_MAXREG_COUNT
	.align		4
        /*005c*/ 	.byte	0x03, 0x1b
        /*005e*/ 	.short	0x00ff


	//----- nvinfo : EIATTR_EXIT_INSTR_OFFSETS
	.align		4
        /*0060*/ 	.byte	0x04, 0x1c
        /*0062*/ 	.short	(.L_21 - .L_20)


	//   ....[0]....
.L_20:
        /*0064*/ 	.word	0x00000340


	//   ....[1]....
        /*0068*/ 	.word	0x000003b0


	//----- nvinfo : EIATTR_REQNTID
	.align		4
.L_21:
        /*006c*/ 	.byte	0x04, 0x10
        /*006e*/ 	.short	(.L_23 - .L_22)
.L_22:
        /*0070*/ 	.word	0x00000020
        /*0074*/ 	.word	0x00000001
        /*0078*/ 	.word	0x00000001


	//----- nvinfo : EIATTR_CBANK_PARAM_SIZE
	.align		4
.L_23:
        /*007c*/ 	.byte	0x03, 0x19
        /*007e*/ 	.short	0x0020


	//----- nvinfo : EIATTR_PARAM_CBANK
	.align		4
        /*0080*/ 	.byte	0x04, 0x0a
        /*0082*/ 	.short	(.L_25 - .L_24)
	.align		4
.L_24:
        /*0084*/ 	.word	index@(.nv.constant0.triton_poi_fused_mul_0)
        /*0088*/ 	.short	0x0210
        /*008a*/ 	.short	0x0020


	//----- nvinfo : EIATTR_SW_WAR
	.align		4
.L_25:
        /*008c*/ 	.byte	0x04, 0x36
        /*008e*/ 	.short	(.L_27 - .L_26)
.L_26:
        /*0090*/ 	.word	0x00000008
.L_27:


//--------------------- .nv.callgraph             --------------------------
	.section	.nv.callgraph,"",@"SHT_CUDA_CALLGRAPH"
	.align	4
	.sectionentsize	8
	.align		4
        /*0000*/ 	.word	0x00000000
	.align		4
        /*0004*/ 	.word	0xffffffff
	.align		4
        /*0008*/ 	.word	0x00000000
	.align		4
        /*000c*/ 	.word	0xfffffffe
	.align		4
        /*0010*/ 	.word	0x00000000
	.align		4
        /*0014*/ 	.word	0xfffffffd
	.align		4
        /*0018*/ 	.word	0x00000000
	.align		4
        /*001c*/ 	.word	0xfffffffc


//--------------------- .text.triton_poi_fused_mul_0 --------------------------
	.section	.text.triton_poi_fused_mul_0,"ax",@progbits
	.sectionflags	@"SHF_BARRIERS=1"
	.align	128
        .global         triton_poi_fused_mul_0
        .type           triton_poi_fused_mul_0,@function
        .size           triton_poi_fused_mul_0,(.L_x_1 - triton_poi_fused_mul_0)
        .other          triton_poi_fused_mul_0,@"STO_CUDA_ENTRY STV_DEFAULT"
triton_poi_fused_mul_0:
.text.triton_poi_fused_mul_0:
[----:B------:R-:W0:Y:S02]  /*0000*/  LDC R1, c[0x0][0x28] ;  /* 0x00000a00ff017b82 */ /* 0x000e240000000800 */
[----:B------:R-:W1:Y:S01]  /*0010*/  S2R R0, SR_CTAID.Y ;  /* 0x0000000000007919 */ /* 0x000e620000002600 */
[----:B------:R-:W2:Y:S01]  /*0020*/  LDC.64 R2, c[0x0][0x210] ;  /* 0x00008400ff027b82 */ /* 0x000ea20000000a00 */
[----:B------:R-:W-:Y:S01]  /*0030*/  ULDC.64 UR6, c[0x0][0x208] ;  /* 0x0000820000067ab9 */ /* 0x000fe20000000a00 */
[----:B------:R-:W3:Y:S01]  /*0040*/  S2R R16, SR_TID.X ;  /* 0x0000000000107919 */ /* 0x000ee20000002100 */
[----:B------:R-:W4:Y:S05]  /*0050*/  S2R R8, SR_CTAID.X ;  /* 0x0000000000087919 */ /* 0x000f2a0000002500 */
[----:B------:R-:W5:Y:S01]  /*0060*/  LDC.64 R4, c[0x0][0x218] ;  /* 0x00008600ff047b82 */ /* 0x000f620000000a00 */
[----:B-1----:R-:W-:-:S02]  /*0070*/  IMAD.SHL.U32 R0, R0, 0x10, RZ ;  /* 0x0000001000007824 */ /* 0x002fc400078e00ff */
[----:B---3--:R-:W-:Y:S01]  /*0080*/  IMAD.SHL.U32 R7, R16, 0x2, RZ ;  /* 0x0000000210077824 */ /* 0x008fe200078e00ff */
[----:B------:R-:W-:Y:S01]  /*0090*/  SHF.R.U32.HI R11, RZ, 0x3, R16 ;  /* 0x00000003ff0b7819 */ /* 0x000fe20000011610 */
[----:B----4-:R-:W-:-:S03]  /*00a0*/  IMAD.SHL.U32 R8, R8, 0x4, RZ ;  /* 0x0000000408087824 */ /* 0x010fc600078e00ff */
[----:B------:R-:W-:Y:S02]  /*00b0*/  LOP3.LUT R6, R0, 0xe, R7, 0xf8, !PT ;  /* 0x0000000e00067812 */ /* 0x000fe400078ef807 */
[----:B------:R-:W-:Y:S02]  /*00c0*/  SGXT.U32 R11, R11, 0x2 ;  /* 0x000000020b0b781a */ /* 0x000fe40000000000 */
[----:B------:R-:W-:Y:S02]  /*00d0*/  SHF.R.S32.HI R9, RZ, 0x1f, R6 ;  /* 0x0000001fff097819 */ /* 0x000fe40000011406 */
[----:B------:R-:W-:Y:S02]  /*00e0*/  ISETP.GE.AND P1, PT, R6, 0x10, PT ;  /* 0x000000100600780c */ /* 0x000fe40003f26270 */
[----:B------:R-:W-:Y:S02]  /*00f0*/  LEA.HI R10, R9, R6, RZ, 0x2 ;  /* 0x00000006090a7211 */ /* 0x000fe400078f10ff */
[----:B------:R-:W-:-:S02]  /*0100*/  LOP3.LUT R9, R8, R11, RZ, 0xfc, !PT ;  /* 0x0000000b08097212 */ /* 0x000fc400078efcff */
[----:B------:R-:W-:Y:S02]  /*0110*/  LOP3.LUT R13, R10, 0xfffffffc, RZ, 0xc0, !PT ;  /* 0xfffffffc0a0d7812 */ /* 0x000fe400078ec0ff */
[----:B------:R-:W-:Y:S02]  /*0120*/  ISETP.GE.AND P0, PT, R9, 0x4, PT ;  /* 0x000000040900780c */ /* 0x000fe40003f06270 */
[----:B------:R-:W-:Y:S01]  /*0130*/  SHF.R.S32.HI R10, RZ, 0x2, R10 ;  /* 0x00000002ff0a7819 */ /* 0x000fe2000001140a */
[C---:B------:R-:W-:Y:S01]  /*0140*/  IMAD.IADD R13, R6.reuse, 0x1, -R13 ;  /* 0x00000001060d7824 */ /* 0x040fe200078e0a0d */
[----:B------:R-:W-:-:S03]  /*0150*/  ISETP.LT.AND P0, PT, R6, 0x10, !P0 ;  /* 0x000000100600780c */ /* 0x000fc60004701270 */
[----:B------:R-:W-:Y:S02]  /*0160*/  IMAD R15, R9, 0xc, R13 ;  /* 0x0000000c090f7824 */ /* 0x000fe400078e020d */
[----:B-----5:R-:W-:Y:S01]  /*0170*/  IMAD.WIDE R4, R13, 0x4, R4 ;  /* 0x000000040d047825 */ /* 0x020fe200078e0204 */
[----:B------:R-:W-:-:S03]  /*0180*/  CS2R R12, SRZ ;  /* 0x00000000000c7805 */ /* 0x000fc6000001ff00 */
[----:B------:R-:W-:-:S04]  /*0190*/  IMAD R15, R10, 0x30, R15 ;  /* 0x000000300a0f7824 */ /* 0x000fc800078e020f */
[----:B--2---:R-:W-:Y:S01]  /*01a0*/  IMAD.WIDE R2, R15, 0x4, R2 ;  /* 0x000000040f027825 */ /* 0x004fe200078e0202 */
[----:B------:R-:W-:-:S04]  /*01b0*/  CS2R R14, SRZ ;  /* 0x00000000000e7805 */ /* 0x000fc8000001ff00 */
[----:B------:R-:W2:Y:S04]  /*01c0*/  @P0 LDG.E.EL.64 R12, desc[UR6][R2.64] ;  /* 0x00000006020c0981 */ /* 0x000ea8000c2e1b00 */
[----:B------:R-:W2:Y:S01]  /*01d0*/  @!P1 LDG.E.EL.64 R14, desc[UR6][R4.64] ;  /* 0x00000006040e9981 */ /* 0x000ea2000c2e1b00 */
[----:B------:R-:W1:Y:S01]  /*01e0*/  S2UR UR5, SR_CgaCtaId ;  /* 0x00000000000579c3 */ /* 0x000e620000008800 */
[----:B------:R-:W-:Y:S01]  /*01f0*/  IMAD.SHL.U32 R6, R16, 0x8, RZ ;  /* 0x0000000810067824 */ /* 0x000fe200078e00ff */
[----:B------:R-:W-:-:S04]  /*0200*/  UMOV UR4, 0x400 ;  /* 0x0000040000047882 */ /* 0x000fc80000000000 */
[----:B------:R-:W-:Y:S02]  /*0210*/  LOP3.LUT R10, R6, 0x38, RZ, 0xc0, !PT ;  /* 0x00000038060a7812 */ /* 0x000fe400078ec0ff */
[----:B------:R-:W-:Y:S01]  /*0220*/  LOP3.LUT R11, R11, 0x38, R6, 0xf8, !PT ;  /* 0x000000380b0b7812 */ /* 0x000fe200078ef806 */
[----:B-1----:R-:W-:-:S06]  /*0230*/  UPRMT UR4, UR5, 0x654, UR4 ;  /* 0x0000065405047896 */ /* 0x002fcc0008000004 */
[----:B------:R-:W-:-:S04]  /*0240*/  VIADD R10, R10, UR4 ;  /* 0x000000040a0a7c36 */ /* 0x000fc80008000000 */
[----:B------:R-:W-:Y:S01]  /*0250*/  IMAD R10, R11, 0x4, R10 ;  /* 0x000000040b0a7824 */ /* 0x000fe200078e020a */
[----:B------:R-:W-:Y:S02]  /*0260*/  SHF.R.U32.HI R9, RZ, 0x1, R16 ;  /* 0x00000001ff097819 */ /* 0x000fe40000011610 */
[----:B------:R-:W-:Y:S02]  /*0270*/  LOP3.LUT R8, R8, 0x2, R7, 0xf8, !PT ;  /* 0x0000000208087812 */ /* 0x000fe400078ef807 */
[----:B------:R-:W-:Y:S02]  /*0280*/  SGXT.U32 R9, R9, 0x4 ;  /* 0x000000040909781a */ /* 0x000fe40000000000 */
[----:B------:R-:W-:Y:S02]  /*0290*/  ISETP.GE.AND P0, PT, R8, 0x4, PT ;  /* 0x000000040800780c */ /* 0x000fe40003f06270 */
[----:B------:R-:W-:-:S04]  /*02a0*/  LOP3.LUT R9, R0, R9, RZ, 0xfc, !PT ;  /* 0x0000000900097212 */ /* 0x000fc800078efcff */
[----:B------:R-:W-:Y:S02]  /*02b0*/  ISETP.LT.AND P0, PT, R9, 0x10, !P0 ;  /* 0x000000100900780c */ /* 0x000fe40004701270 */
[----:B------:R-:W-:Y:S02]  /*02c0*/  LOP3.LUT R7, R7, 0x3c, RZ, 0xc0, !PT ;  /* 0x0000003c07077812 */ /* 0x000fe400078ec0ff */
[----:B------:R-:W-:-:S04]  /*02d0*/  LOP3.LUT R6, R6, 0xf8, RZ, 0xc0, !PT ;  /* 0x000000f806067812 */ /* 0x000fc800078ec0ff */
[----:B------:R-:W-:Y:S01]  /*02e0*/  IADD3 R6, R6, UR4, R7 ;  /* 0x0000000406067c10 */ /* 0x000fe2000fffe007 */
[----:B--2---:R-:W-:Y:S01]  /*02f0*/  FADD R12, R14, R12 ;  /* 0x0000000c0e0c7221 */ /* 0x004fe20000000000 */
[----:B------:R-:W-:-:S04]  /*0300*/  FADD R13, R15, R13 ;  /* 0x0000000d0f0d7221 */ /* 0x000fc80000000000 */
[----:B------:R1:W-:Y:S04]  /*0310*/  STS [R10], R12 ;  /* 0x0000000c0a007388 */ /* 0x0003e80000000800 */
[----:B------:R1:W-:Y:S01]  /*0320*/  STS [R10+0x14], R13 ;  /* 0x0000140d0a007388 */ /* 0x0003e20000000800 */
[----:B------:R-:W-:Y:S06]  /*0330*/  BAR.SYNC.DEFER_BLOCKING 0x0 ;  /* 0x0000000000007b1d */ /* 0x000fec0000010000 */
[----:B-1----:R-:W-:Y:S05]  /*0340*/  @!P0 EXIT ;  /* 0x000000000000894d */ /* 0x002fea0003800000 */
[----:B------:R-:W-:Y:S01]  /*0350*/  LDS R4, [R6] ;  /* 0x0000000006047984 */ /* 0x000fe20000000800 */
[----:B------:R-:W0:Y:S01]  /*0360*/  LDC.64 R2, c[0x0][0x220] ;  /* 0x00008800ff027b82 */ /* 0x000e220000000a00 */
[----:B------:R-:W-:Y:S02]  /*0370*/  IMAD R9, R9, 0x4, R8 ;  /* 0x0000000409097824 */ /* 0x000fe400078e0208 */
[----:B------:R-:W1:Y:S02]  /*0380*/  LDS R5, [R6+0x4] ;  /* 0x0000040006057984 */ /* 0x000e640000000800 */
[----:B0-----:R-:W-:-:S05]  /*0390*/  IMAD.WIDE R2, R9, 0x4, R2 ;  /* 0x0000000409027825 */ /* 0x001fca00078e0202 */
[----:B-1----:R-:W-:Y:S01]  /*03a0*/  STG.E.64 desc[UR6][R2.64], R4 ;  /* 0x0000000402007986 */ /* 0x002fe2000c101b06 */
[----:B------:R-:W-:Y:S05]  /*03b0*/  EXIT ;  /* 0x000000000000794d */ /* 0x000fea0003800000 */
.L_x_0:
[----:B------:R-:W-:-:S00]  /*03c0*/  BRA `(.L_x_0) ;  /* 0xfffffffc00fc7947 */ /* 0x000fc0000383ffff */
[----:B------:R-:W-:-:S00]  /*03d0*/  NOP ;  /* 0x0000000000007918 */ /* 0x000fc00000000000 */
        /* <DEDUP_REMOVED lines=10> */
.L_x_1:


//--------------------- .nv.shared.triton_poi_fused_mul_0 --------------------------
	.section	.nv.shared.triton_poi_fused_mul_0,"aw",@nobits
	.sectionflags	@""
	.align	16
	.zero		1024


//--------------------- .nv.constant0.triton_poi_fused_mul_0 --------------------------
	.section	.nv.constant0.triton_poi_fused_mul_0,"a",@progbits
	.sectionflags	@""
	.align	4
.nv.constant0.triton_poi_fused_mul_0:
	.zero		560
